//
// Generated by NVIDIA NVVM Compiler
//
// Compiler Build ID: CL-36424714
// Cuda compilation tools, release 13.0, V13.0.88
// Based on NVVM 20.0.0
//

.version 9.0
.target sm_100
.address_size 64

	// .globl	_Z13printWarpSizev
.extern .func  (.param .b32 func_retval0) vprintf
(
	.param .b64 vprintf_param_0,
	.param .b64 vprintf_param_1
)
;
.global .align 1 .b8 $str[15] = {87, 97, 114, 112, 32, 115, 105, 122, 101, 58, 32, 37, 100, 10};

.visible .entry _Z13printWarpSizev()
{
	.local .align 8 .b8 	__local_depot0[8];
	.reg .b64 	%SP;
	.reg .b64 	%SPL;
	.reg .b32 	%r<4>;
	.reg .b64 	%rd<5>;

	mov.u64 	%SPL, __local_depot0;
	cvta.local.u64 	%SP, %SPL;
	add.u64 	%rd1, %SP, 0;
	add.u64 	%rd2, %SPL, 0;
	mov.b32 	%r1, 32;
	st.local.u32 	[%rd2], %r1;
	mov.u64 	%rd3, $str;
	cvta.global.u64 	%rd4, %rd3;
	{ // callseq 0, 0
	.param .b64 param0;
	st.param.b64 	[param0], %rd4;
	.param .b64 param1;
	st.param.b64 	[param1], %rd1;
	.param .b32 retval0;
	call.uni (retval0), 
	vprintf, 
	(
	param0, 
	param1
	);
	ld.param.b32 	%r2, [retval0];
	} // callseq 0
	ret;

}


// ===== COMPILED SASS (sm_100) =====

	.target	sm_100

	.elftype	@"ET_EXEC"


//--------------------- .note.nv.tkinfo           --------------------------
	.section	.note.nv.tkinfo,"",@"SHT_NOTE"
	.sectionflags	@"SHF_NOTE_NV_TKINFO"
	.tkinfo
        /*0018*/ 	.word	0x00000002
        /*0030*/ 	.string	""
        /*0030*/ 	.string	"ptxas"
        /*0030*/ 	.string	"Cuda compilation tools, release 13.0, V13.0.88"
        /*0030*/ 	.string	"Build cuda_13.0.r13.0/compiler.36424714_0"
        /*0030*/ 	.string	"-arch sm_100 -m 64 "



//--------------------- .note.nv.cuinfo           --------------------------
	.section	.note.nv.cuinfo,"",@"SHT_NOTE"
	.sectionflags	@"SHF_NOTE_NV_CUINFO"
        /*0018*/ 	.short	0x0002
        /*001a*/ 	.short	0x0064
        /*001c*/ 	.short	0x0082
	.zero		2


//--------------------- .nv.info                  --------------------------
	.section	.nv.info,"",@"SHT_CUDA_INFO"
	.align	4


	//----- nvinfo : EIATTR_REGCOUNT
	.align		4
        /*0000*/ 	.byte	0x04, 0x2f
        /*0002*/ 	.short	(.L_2 - .L_1)
	.align		4
.L_1:
        /*0004*/ 	.word	index@(_Z13printWarpSizev)
        /*0008*/ 	.word	0x00000018


	//----- nvinfo : EIATTR_FRAME_SIZE
	.align		4
.L_2:
        /*000c*/ 	.byte	0x04, 0x11
        /*000e*/ 	.short	(.L_4 - .L_3)
	.align		4
.L_3:
        /*0010*/ 	.word	index@(_Z13printWarpSizev)
        /*0014*/ 	.word	0x00000008


	//----- nvinfo : EIATTR_MIN_STACK_SIZE
	.align		4
.L_4:
        /*0018*/ 	.byte	0x04, 0x12
        /*001a*/ 	.short	(.L_6 - .L_5)
	.align		4
.L_5:
        /*001c*/ 	.word	index@(_Z13printWarpSizev)
        /*0020*/ 	.word	0x00000008
.L_6:


//--------------------- .nv.compat                --------------------------
	.section	.nv.compat,"",@"SHT_CUDA_COMPAT_INFO"
	.align	4
        /*0000*/ 	.byte	0x02, 0x09, 0x00, 0x00, 0x02, 0x02, 0x01, 0x00, 0x02, 0x05, 0x05, 0x00, 0x03, 0x07, 0x01, 0x01
        /*0010*/ 	.byte	0x02, 0x03, 0x00, 0x00, 0x02, 0x06, 0x01, 0x00, 0x04, 0x0b, 0x08, 0x00, 0x09, 0x00, 0x00, 0x00
        /*0020*/ 	.byte	0x00, 0x00, 0x00, 0x00


//--------------------- .nv.info._Z13printWarpSizev --------------------------
	.section	.nv.info._Z13printWarpSizev,"",@"SHT_CUDA_INFO"
	.sectionflags	@""
	.align	4


	//----- nvinfo : EIATTR_CUDA_API_VERSION
	.align		4
        /*0000*/ 	.byte	0x04, 0x37
        /*0002*/ 	.short	(.L_8 - .L_7)
.L_7:
        /*0004*/ 	.word	0x00000082


	//----- nvinfo : EIATTR_SPARSE_MMA_MASK
	.align		4
.L_8:
        /*0008*/ 	.byte	0x03, 0x50
        /*000a*/ 	.short	0x0000


	//----- nvinfo : EIATTR_MAXREG_COUNT
	.align		4
        /*000c*/ 	.byte	0x03, 0x1b
        /*000e*/ 	.short	0x00ff


	//----- nvinfo : EIATTR_EXTERNS
	.align		4
        /*0010*/ 	.byte	0x04, 0x0f
        /*0012*/ 	.short	(.L_10 - .L_9)


	//   ....[0]....
	.align		4
.L_9:
        /*0014*/ 	.word	index@(vprintf)


	//----- nvinfo : EIATTR_MERCURY_ISA_VERSION
	.align		4
.L_10:
        /*0018*/ 	.byte	0x03, 0x5f
        /*001a*/ 	.short	0x0101


	//----- nvinfo : EIATTR_VRC_CTA_INIT_COUNT
	.align		4
        /*001c*/ 	.byte	0x02, 0x4a
	.zero		1
	.zero		1


	//----- nvinfo : EIATTR_SYSCALL_OFFSETS
	.align		4
        /*0020*/ 	.byte	0x04, 0x46
        /*0022*/ 	.short	(.L_12 - .L_11)


	//   ....[0]....
.L_11:
        /*0024*/ 	.word	0x000000e0


	//----- nvinfo : EIATTR_EXIT_INSTR_OFFSETS
	.align		4
.L_12:
        /*0028*/ 	.byte	0x04, 0x1c
        /*002a*/ 	.short	(.L_14 - .L_13)


	//   ....[0]....
.L_13:
        /*002c*/ 	.word	0x000000f0


	//----- nvinfo : EIATTR_SW_WAR
	.align		4
.L_14:
        /*0030*/ 	.byte	0x04, 0x36
        /*0032*/ 	.short	(.L_16 - .L_15)
.L_15:
        /*0034*/ 	.word	0x00000008
.L_16:


//--------------------- .nv.callgraph             --------------------------
	.section	.nv.callgraph,"",@"SHT_CUDA_CALLGRAPH"
	.align	4
	.sectionentsize	8
	.align		4
        /*0000*/ 	.word	0x00000000
	.align		4
        /*0004*/ 	.word	0xffffffff
	.align		4
        /*0008*/ 	.word	index@(_Z13printWarpSizev)
	.align		4
        /*000c*/ 	.word	index@(vprintf)
	.align		4
        /*0010*/ 	.word	0x00000000
	.align		4
        /*0014*/ 	.word	0xfffffffe
	.align		4
        /*0018*/ 	.word	0x00000000
	.align		4
        /*001c*/ 	.word	0xfffffffd
	.align		4
        /*0020*/ 	.word	0x00000000
	.align		4
        /*0024*/ 	.word	0xfffffffc


//--------------------- .nv.constant4             --------------------------
	.section	.nv.constant4,"a",@progbits
	.align	8
	.align		8
.nv.constant4:
        /*0000*/ 	.dword	vprintf
	.align		8
        /*0008*/ 	.dword	$str


//--------------------- .text._Z13printWarpSizev  --------------------------
	.section	.text._Z13printWarpSizev,"ax",@progbits
	.align	128
        .global         _Z13printWarpSizev
        .type           _Z13printWarpSizev,@function
        .size           _Z13printWarpSizev,(.L_x_2 - _Z13printWarpSizev)
        .other          _Z13printWarpSizev,@"STO_CUDA_ENTRY STV_DEFAULT"
_Z13printWarpSizev:
.text._Z13printWarpSizev:
[----:B------:R-:W0:Y:S02]  /*0000*/  LDC R1, c[0x0][0x37c] ;  /* 0x0000df00ff017b82 */ /* 0x000e240000000800 */
[----:B0-----:R-:W-:Y:S01]  /*0010*/  VIADD R1, R1, 0xfffffff8 ;  /* 0xfffffff801017836 */ /* 0x001fe20000000000 */
[----:B------:R-:W-:Y:S01]  /*0020*/  MOV R0, 0x0 ;  /* 0x0000000000007802 */ /* 0x000fe20000000f00 */
[----:B------:R-:W-:Y:S01]  /*0030*/  IMAD.MOV.U32 R8, RZ, RZ, 0x20 ;  /* 0x00000020ff087424 */ /* 0x000fe200078e00ff */
[----:B------:R-:W0:Y:S03]  /*0040*/  LDCU UR4, c[0x0][0x2f8] ;  /* 0x00005f00ff0477ac */ /* 0x000e260008000800 */
[----:B------:R1:W2:Y:S01]  /*0050*/  LDC.64 R2, c[0x4][R0] ;  /* 0x0100000000027b82 */ /* 0x0002a20000000a00 */
[----:B------:R1:W-:Y:S01]  /*0060*/  STL [R1], R8 ;  /* 0x0000000801007387 */ /* 0x0003e20000100800 */
[----:B------:R-:W3:Y:S01]  /*0070*/  LDCU.64 UR6, c[0x4][0x8] ;  /* 0x01000100ff0677ac */ /* 0x000ee20008000a00 */
[----:B------:R-:W4:Y:S01]  /*0080*/  LDCU UR5, c[0x0][0x2fc] ;  /* 0x00005f80ff0577ac */ /* 0x000f220008000800 */
[----:B0-----:R-:W-:-:S02]  /*0090*/  IADD3 R6, P0, PT, R1, UR4, RZ ;  /* 0x0000000401067c10 */ /* 0x001fc4000ff1e0ff */
[----:B---3--:R-:W-:Y:S01]  /*00a0*/  MOV R4, UR6 ;  /* 0x0000000600047c02 */ /* 0x008fe20008000f00 */
[----:B------:R-:W-:Y:S01]  /*00b0*/  IMAD.U32 R5, RZ, RZ, UR7 ;  /* 0x00000007ff057e24 */ /* 0x000fe2000f8e00ff */
[----:B-1--4-:R-:W-:-:S09]  /*00c0*/  IADD3.X R7, PT, PT, RZ, UR5, RZ, P0, !PT ;  /* 0x00000005ff077c10 */ /* 0x012fd200087fe4ff */
[----:B------:R-:W-:-:S07]  /*00d0*/  LEPC R20, `(.L_x_0) ;  /* 0x000000001014794e */ /* 0x000fce0000000000 */
[----:B--2---:R-:W-:Y:S05]  /*00e0*/  CALL.ABS.NOINC R2 ;  /* 0x0000000002007343 */ /* 0x004fea0003c00000 */
.L_x_0:
[----:B------:R-:W-:Y:S05]  /*00f0*/  EXIT ;  /* 0x000000000000794d */ /* 0x000fea0003800000 */
.L_x_1:
[----:B------:R-:W-:-:S00]  /*0100*/  BRA `(.L_x_1) ;  /* 0xfffffffc00fc7947 */ /* 0x000fc0000383ffff */
[----:B------:R-:W-:-:S00]  /*0110*/  NOP ;  /* 0x0000000000007918 */ /* 0x000fc00000000000 */
        /* <DEDUP_REMOVED lines=14> */
.L_x_2:


//--------------------- .nv.global.init           --------------------------
	.section	.nv.global.init,"aw",@progbits
.nv.global.init:
	.type		$str,@object
	.size		$str,(.L_0 - $str)
$str:
        /*0000*/ 	.byte	0x57, 0x61, 0x72, 0x70, 0x20, 0x73, 0x69, 0x7a, 0x65, 0x3a, 0x20, 0x25, 0x64, 0x0a, 0x00
.L_0:


//--------------------- .nv.shared.reserved.0     --------------------------
	.section	.nv.shared.reserved.0,"aw",@nobits
	.weak		__nv_reservedSMEM_offset_0_alias
	.size		__nv_reservedSMEM_offset_0_alias, 0, 64
	.other		__nv_reservedSMEM_offset_0_alias,@"STO_CUDA_RESERVED_SHARED STV_DEFAULT"
__nv_reservedSMEM_offset_0_alias:
	.zero		0
	.zero		64


//--------------------- .nv.constant0._Z13printWarpSizev --------------------------
	.section	.nv.constant0._Z13printWarpSizev,"a",@progbits
	.sectionflags	@""
	.align	4
.nv.constant0._Z13printWarpSizev:
	.zero		896


//--------------------- SYMBOLS --------------------------

	.type		.nv.reservedSmem.offset0,@object
	.size		.nv.reservedSmem.offset0,0x4
	.type		vprintf,@function
